//
// Generated by NVIDIA NVVM Compiler
//
// Compiler Build ID: CL-36424714
// Cuda compilation tools, release 13.0, V13.0.88
// Based on NVVM 20.0.0
//

.version 9.0
.target sm_100
.address_size 64

	// .globl	_Z7hs_scanPiS_i
// _ZZ7hs_scanPiS_iE6shared has been demoted

.visible .entry _Z7hs_scanPiS_i(
	.param .u64 .ptr .align 1 _Z7hs_scanPiS_i_param_0,
	.param .u64 .ptr .align 1 _Z7hs_scanPiS_i_param_1,
	.param .u32 _Z7hs_scanPiS_i_param_2
)
{
	.reg .pred 	%p<11>;
	.reg .b32 	%r<73>;
	.reg .b64 	%rd<9>;
	// demoted variable
	.shared .align 4 .b8 _ZZ7hs_scanPiS_iE6shared[32];
	ld.param.u64 	%rd2, [_Z7hs_scanPiS_i_param_0];
	ld.param.u64 	%rd1, [_Z7hs_scanPiS_i_param_1];
	ld.param.u32 	%r20, [_Z7hs_scanPiS_i_param_2];
	cvta.to.global.u64 	%rd3, %rd2;
	mov.u32 	%r1, %tid.x;
	mul.wide.u32 	%rd4, %r1, 4;
	add.s64 	%rd5, %rd3, %rd4;
	ld.global.u32 	%r21, [%rd5];
	shl.b32 	%r22, %r1, 2;
	mov.u32 	%r23, _ZZ7hs_scanPiS_iE6shared;
	add.s32 	%r2, %r23, %r22;
	st.shared.u32 	[%r2], %r21;
	bar.sync 	0;
	setp.lt.s32 	%p1, %r20, 1;
	@%p1 bra 	$L__BB0_18;
	and.b32  	%r3, %r20, 3;
	setp.lt.u32 	%p2, %r20, 4;
	mov.b32 	%r72, 1;
	@%p2 bra 	$L__BB0_13;
	and.b32  	%r26, %r20, 2147483644;
	neg.s32 	%r69, %r26;
	mov.b32 	%r68, 3;
$L__BB0_3:
	add.s32 	%r7, %r68, -2;
	add.s32 	%r8, %r68, -3;
	mov.b32 	%r27, 1;
	shl.b32 	%r28, %r27, %r8;
	setp.lt.s32 	%p3, %r1, %r28;
	@%p3 bra 	$L__BB0_5;
	mov.b32 	%r29, -4;
	shl.b32 	%r30, %r29, %r8;
	add.s32 	%r31, %r2, %r30;
	ld.shared.u32 	%r32, [%r31];
	ld.shared.u32 	%r33, [%r2];
	add.s32 	%r34, %r33, %r32;
	st.shared.u32 	[%r2], %r34;
$L__BB0_5:
	bar.sync 	0;
	mov.b32 	%r35, 1;
	shl.b32 	%r36, %r35, %r7;
	setp.lt.s32 	%p4, %r1, %r36;
	@%p4 bra 	$L__BB0_7;
	mov.b32 	%r37, -4;
	shl.b32 	%r38, %r37, %r7;
	add.s32 	%r39, %r2, %r38;
	ld.shared.u32 	%r40, [%r39];
	ld.shared.u32 	%r41, [%r2];
	add.s32 	%r42, %r41, %r40;
	st.shared.u32 	[%r2], %r42;
$L__BB0_7:
	bar.sync 	0;
	add.s32 	%r9, %r7, 1;
	mov.b32 	%r43, 1;
	shl.b32 	%r44, %r43, %r9;
	setp.lt.s32 	%p5, %r1, %r44;
	@%p5 bra 	$L__BB0_9;
	mov.b32 	%r45, -4;
	shl.b32 	%r46, %r45, %r9;
	add.s32 	%r47, %r2, %r46;
	ld.shared.u32 	%r48, [%r47];
	ld.shared.u32 	%r49, [%r2];
	add.s32 	%r50, %r49, %r48;
	st.shared.u32 	[%r2], %r50;
$L__BB0_9:
	bar.sync 	0;
	mov.b32 	%r51, 1;
	shl.b32 	%r52, %r51, %r68;
	setp.lt.s32 	%p6, %r1, %r52;
	@%p6 bra 	$L__BB0_11;
	mov.b32 	%r53, -4;
	shl.b32 	%r54, %r53, %r68;
	add.s32 	%r55, %r2, %r54;
	ld.shared.u32 	%r56, [%r55];
	ld.shared.u32 	%r57, [%r2];
	add.s32 	%r58, %r57, %r56;
	st.shared.u32 	[%r2], %r58;
$L__BB0_11:
	bar.sync 	0;
	add.s32 	%r69, %r69, 4;
	add.s32 	%r68, %r68, 4;
	setp.ne.s32 	%p7, %r69, 0;
	@%p7 bra 	$L__BB0_3;
	add.s32 	%r72, %r68, -2;
$L__BB0_13:
	setp.eq.s32 	%p8, %r3, 0;
	@%p8 bra 	$L__BB0_18;
	neg.s32 	%r71, %r3;
$L__BB0_15:
	.pragma "nounroll";
	add.s32 	%r17, %r72, -1;
	mov.b32 	%r59, 1;
	shl.b32 	%r60, %r59, %r17;
	setp.lt.s32 	%p9, %r1, %r60;
	@%p9 bra 	$L__BB0_17;
	mov.b32 	%r61, -4;
	shl.b32 	%r62, %r61, %r17;
	add.s32 	%r63, %r2, %r62;
	ld.shared.u32 	%r64, [%r63];
	ld.shared.u32 	%r65, [%r2];
	add.s32 	%r66, %r65, %r64;
	st.shared.u32 	[%r2], %r66;
$L__BB0_17:
	bar.sync 	0;
	add.s32 	%r72, %r72, 1;
	add.s32 	%r71, %r71, 1;
	setp.ne.s32 	%p10, %r71, 0;
	@%p10 bra 	$L__BB0_15;
$L__BB0_18:
	cvta.to.global.u64 	%rd6, %rd1;
	ld.shared.u32 	%r67, [%r2];
	add.s64 	%rd8, %rd6, %rd4;
	st.global.u32 	[%rd8], %r67;
	ret;

}


// ===== COMPILED SASS (sm_100) =====

	.target	sm_100

	.elftype	@"ET_EXEC"


//--------------------- .note.nv.tkinfo           --------------------------
	.section	.note.nv.tkinfo,"",@"SHT_NOTE"
	.sectionflags	@"SHF_NOTE_NV_TKINFO"
	.tkinfo
        /*0018*/ 	.word	0x00000002
        /*0030*/ 	.string	""
        /*0030*/ 	.string	"ptxas"
        /*0030*/ 	.string	"Cuda compilation tools, release 13.0, V13.0.88"
        /*0030*/ 	.string	"Build cuda_13.0.r13.0/compiler.36424714_0"
        /*0030*/ 	.string	"-arch sm_100 -m 64 "



//--------------------- .note.nv.cuinfo           --------------------------
	.section	.note.nv.cuinfo,"",@"SHT_NOTE"
	.sectionflags	@"SHF_NOTE_NV_CUINFO"
        /*0018*/ 	.short	0x0002
        /*001a*/ 	.short	0x0064
        /*001c*/ 	.short	0x0082
	.zero		2


//--------------------- .nv.info                  --------------------------
	.section	.nv.info,"",@"SHT_CUDA_INFO"
	.align	4


	//----- nvinfo : EIATTR_REGCOUNT
	.align		4
        /*0000*/ 	.byte	0x04, 0x2f
        /*0002*/ 	.short	(.L_1 - .L_0)
	.align		4
.L_0:
        /*0004*/ 	.word	index@(_Z7hs_scanPiS_i)
        /*0008*/ 	.word	0x0000000e


	//----- nvinfo : EIATTR_FRAME_SIZE
	.align		4
.L_1:
        /*000c*/ 	.byte	0x04, 0x11
        /*000e*/ 	.short	(.L_3 - .L_2)
	.align		4
.L_2:
        /*0010*/ 	.word	index@(_Z7hs_scanPiS_i)
        /*0014*/ 	.word	0x00000000


	//----- nvinfo : EIATTR_MIN_STACK_SIZE
	.align		4
.L_3:
        /*0018*/ 	.byte	0x04, 0x12
        /*001a*/ 	.short	(.L_5 - .L_4)
	.align		4
.L_4:
        /*001c*/ 	.word	index@(_Z7hs_scanPiS_i)
        /*0020*/ 	.word	0x00000000
.L_5:


//--------------------- .nv.compat                --------------------------
	.section	.nv.compat,"",@"SHT_CUDA_COMPAT_INFO"
	.align	4
        /*0000*/ 	.byte	0x02, 0x09, 0x00, 0x00, 0x02, 0x02, 0x01, 0x00, 0x02, 0x05, 0x05, 0x00, 0x03, 0x07, 0x01, 0x01
        /*0010*/ 	.byte	0x02, 0x03, 0x00, 0x00, 0x02, 0x06, 0x01, 0x00, 0x04, 0x0b, 0x08, 0x00, 0x09, 0x00, 0x00, 0x00
        /*0020*/ 	.byte	0x00, 0x00, 0x00, 0x00


//--------------------- .nv.info._Z7hs_scanPiS_i  --------------------------
	.section	.nv.info._Z7hs_scanPiS_i,"",@"SHT_CUDA_INFO"
	.sectionflags	@""
	.align	4


	//----- nvinfo : EIATTR_CUDA_API_VERSION
	.align		4
        /*0000*/ 	.byte	0x04, 0x37
        /*0002*/ 	.short	(.L_7 - .L_6)
.L_6:
        /*0004*/ 	.word	0x00000082


	//----- nvinfo : EIATTR_KPARAM_INFO
	.align		4
.L_7:
        /*0008*/ 	.byte	0x04, 0x17
        /*000a*/ 	.short	(.L_9 - .L_8)
.L_8:
        /*000c*/ 	.word	0x00000000
        /*0010*/ 	.short	0x0002
        /*0012*/ 	.short	0x0010
        /*0014*/ 	.byte	0x00, 0xf0, 0x11, 0x00


	//----- nvinfo : EIATTR_KPARAM_INFO
	.align		4
.L_9:
        /*0018*/ 	.byte	0x04, 0x17
        /*001a*/ 	.short	(.L_11 - .L_10)
.L_10:
        /*001c*/ 	.word	0x00000000
        /*0020*/ 	.short	0x0001
        /*0022*/ 	.short	0x0008
        /*0024*/ 	.byte	0x00, 0xf5, 0x21, 0x00


	//----- nvinfo : EIATTR_KPARAM_INFO
	.align		4
.L_11:
        /*0028*/ 	.byte	0x04, 0x17
        /*002a*/ 	.short	(.L_13 - .L_12)
.L_12:
        /*002c*/ 	.word	0x00000000
        /*0030*/ 	.short	0x0000
        /*0032*/ 	.short	0x0000
        /*0034*/ 	.byte	0x00, 0xf5, 0x21, 0x00


	//----- nvinfo : EIATTR_SPARSE_MMA_MASK
	.align		4
.L_13:
        /*0038*/ 	.byte	0x03, 0x50
        /*003a*/ 	.short	0x0000


	//----- nvinfo : EIATTR_MAXREG_COUNT
	.align		4
        /*003c*/ 	.byte	0x03, 0x1b
        /*003e*/ 	.short	0x00ff


	//----- nvinfo : EIATTR_NUM_BARRIERS
	.align		4
        /*0040*/ 	.byte	0x02, 0x4c
        /*0042*/ 	.byte	0x01
	.zero		1


	//----- nvinfo : EIATTR_MERCURY_ISA_VERSION
	.align		4
        /*0044*/ 	.byte	0x03, 0x5f
        /*0046*/ 	.short	0x0101


	//----- nvinfo : EIATTR_VRC_CTA_INIT_COUNT
	.align		4
        /*0048*/ 	.byte	0x02, 0x4a
	.zero		1
	.zero		1


	//----- nvinfo : EIATTR_EXIT_INSTR_OFFSETS
	.align		4
        /*004c*/ 	.byte	0x04, 0x1c
        /*004e*/ 	.short	(.L_15 - .L_14)


	//   ....[0]....
.L_14:
        /*0050*/ 	.word	0x000005e0


	//----- nvinfo : EIATTR_CBANK_PARAM_SIZE
	.align		4
.L_15:
        /*0054*/ 	.byte	0x03, 0x19
        /*0056*/ 	.short	0x0014


	//----- nvinfo : EIATTR_PARAM_CBANK
	.align		4
        /*0058*/ 	.byte	0x04, 0x0a
        /*005a*/ 	.short	(.L_17 - .L_16)
	.align		4
.L_16:
        /*005c*/ 	.word	index@(.nv.constant0._Z7hs_scanPiS_i)
        /*0060*/ 	.short	0x0380
        /*0062*/ 	.short	0x0014


	//----- nvinfo : EIATTR_SW_WAR
	.align		4
.L_17:
        /*0064*/ 	.byte	0x04, 0x36
        /*0066*/ 	.short	(.L_19 - .L_18)
.L_18:
        /*0068*/ 	.word	0x00000008
.L_19:


//--------------------- .nv.callgraph             --------------------------
	.section	.nv.callgraph,"",@"SHT_CUDA_CALLGRAPH"
	.align	4
	.sectionentsize	8
	.align		4
        /*0000*/ 	.word	0x00000000
	.align		4
        /*0004*/ 	.word	0xffffffff
	.align		4
        /*0008*/ 	.word	0x00000000
	.align		4
        /*000c*/ 	.word	0xfffffffe
	.align		4
        /*0010*/ 	.word	0x00000000
	.align		4
        /*0014*/ 	.word	0xfffffffd
	.align		4
        /*0018*/ 	.word	0x00000000
	.align		4
        /*001c*/ 	.word	0xfffffffc


//--------------------- .text._Z7hs_scanPiS_i     --------------------------
	.section	.text._Z7hs_scanPiS_i,"ax",@progbits
	.align	128
        .global         _Z7hs_scanPiS_i
        .type           _Z7hs_scanPiS_i,@function
        .size           _Z7hs_scanPiS_i,(.L_x_5 - _Z7hs_scanPiS_i)
        .other          _Z7hs_scanPiS_i,@"STO_CUDA_ENTRY STV_DEFAULT"
_Z7hs_scanPiS_i:
.text._Z7hs_scanPiS_i:
[----:B------:R-:W-:Y:S01]  /*0000*/  LDC R1, c[0x0][0x37c] ;  /* 0x0000df00ff017b82 */ /* 0x000fe20000000800 */
[----:B------:R-:W0:Y:S07]  /*0010*/  S2R R0, SR_TID.X ;  /* 0x0000000000007919 */ /* 0x000e2e0000002100 */
[----:B------:R-:W0:Y:S01]  /*0020*/  LDC.64 R4, c[0x0][0x380] ;  /* 0x0000e000ff047b82 */ /* 0x000e220000000a00 */
[----:B------:R-:W1:Y:S01]  /*0030*/  LDCU.64 UR6, c[0x0][0x358] ;  /* 0x00006b00ff0677ac */ /* 0x000e620008000a00 */
[----:B0-----:R-:W-:-:S06]  /*0040*/  IMAD.WIDE.U32 R4, R0, 0x4, R4 ;  /* 0x0000000400047825 */ /* 0x001fcc00078e0004 */
[----:B-1----:R-:W2:Y:S01]  /*0050*/  LDG.E R5, desc[UR6][R4.64] ;  /* 0x0000000604057981 */ /* 0x002ea2000c1e1900 */
[----:B------:R-:W0:Y:S01]  /*0060*/  S2UR UR5, SR_CgaCtaId ;  /* 0x00000000000579c3 */ /* 0x000e220000008800 */
[----:B------:R-:W-:Y:S02]  /*0070*/  UMOV UR4, 0x400 ;  /* 0x0000040000047882 */ /* 0x000fe40000000000 */
[----:B0-----:R-:W-:Y:S01]  /*0080*/  ULEA UR4, UR5, UR4, 0x18 ;  /* 0x0000000405047291 */ /* 0x001fe2000f8ec0ff */
[----:B------:R-:W0:Y:S05]  /*0090*/  LDCU UR5, c[0x0][0x390] ;  /* 0x00007200ff0577ac */ /* 0x000e2a0008000800 */
[----:B------:R-:W-:Y:S01]  /*00a0*/  LEA R2, R0, UR4, 0x2 ;  /* 0x0000000400027c11 */ /* 0x000fe2000f8e10ff */
[----:B0-----:R-:W-:-:S04]  /*00b0*/  UISETP.GE.AND UP0, UPT, UR5, 0x1, UPT ;  /* 0x000000010500788c */ /* 0x001fc8000bf06270 */
[----:B--2---:R0:W-:Y:S01]  /*00c0*/  STS [R2], R5 ;  /* 0x0000000502007388 */ /* 0x0041e20000000800 */
[----:B------:R-:W-:Y:S06]  /*00d0*/  BAR.SYNC.DEFER_BLOCKING 0x0 ;  /* 0x0000000000007b1d */ /* 0x000fec0000010000 */
[----:B------:R-:W-:Y:S05]  /*00e0*/  BRA.U !UP0, `(.L_x_0) ;  /* 0x00000005082c7547 */ /* 0x000fea000b800000 */
[----:B------:R-:W-:Y:S01]  /*00f0*/  UISETP.GE.U32.AND UP0, UPT, UR5, 0x4, UPT ;  /* 0x000000040500788c */ /* 0x000fe2000bf06070 */
[----:B------:R-:W-:Y:S01]  /*0100*/  IMAD.MOV.U32 R3, RZ, RZ, 0x1 ;  /* 0x00000001ff037424 */ /* 0x000fe200078e00ff */
[----:B------:R-:W-:-:S07]  /*0110*/  ULOP3.LUT UR4, UR5, 0x3, URZ, 0xc0, !UPT ;  /* 0x0000000305047892 */ /* 0x000fce000f8ec0ff */
[----:B------:R-:W-:Y:S05]  /*0120*/  BRA.U !UP0, `(.L_x_1) ;  /* 0x0000000108d07547 */ /* 0x000fea000b800000 */
[----:B------:R-:W-:Y:S01]  /*0130*/  ULOP3.LUT UR5, UR5, 0x7ffffffc, URZ, 0xc0, !UPT ;  /* 0x7ffffffc05057892 */ /* 0x000fe2000f8ec0ff */
[----:B------:R-:W-:-:S03]  /*0140*/  IMAD.MOV.U32 R3, RZ, RZ, 0x3 ;  /* 0x00000003ff037424 */ /* 0x000fc600078e00ff */
[----:B------:R-:W-:-:S12]  /*0150*/  UIADD3 UR5, UPT, UPT, -UR5, URZ, URZ ;  /* 0x000000ff05057290 */ /* 0x000fd8000fffe1ff */
.L_x_2:
[----:B------:R-:W-:Y:S02]  /*0160*/  HFMA2 R6, -RZ, RZ, 0, 5.9604644775390625e-08 ;  /* 0x00000001ff067431 */ /* 0x000fe400000001ff */
[C---:B------:R-:W-:Y:S01]  /*0170*/  VIADD R4, R3.reuse, 0xfffffffd ;  /* 0xfffffffd03047836 */ /* 0x040fe20000000000 */
[----:B------:R-:W-:Y:S01]  /*0180*/  UIADD3 UR5, UPT, UPT, UR5, 0x4, URZ ;  /* 0x0000000405057890 */ /* 0x000fe2000fffe0ff */
[C---:B------:R-:W-:Y:S02]  /*0190*/  VIADD R9, R3.reuse, 0xfffffffe ;  /* 0xfffffffe03097836 */ /* 0x040fe40000000000 */
[----:B------:R-:W-:Y:S01]  /*01a0*/  VIADD R11, R3, 0xffffffff ;  /* 0xffffffff030b7836 */ /* 0x000fe20000000000 */
[----:B------:R-:W-:Y:S01]  /*01b0*/  UISETP.NE.AND UP0, UPT, UR5, URZ, UPT ;  /* 0x000000ff0500728c */ /* 0x000fe2000bf05270 */
[C---:B01----:R-:W-:Y:S02]  /*01c0*/  SHF.L.U32 R5, R6.reuse, R4, RZ ;  /* 0x0000000406057219 */ /* 0x043fe400000006ff */
[----:B------:R-:W-:-:S02]  /*01d0*/  SHF.L.U32 R7, R6, R9, RZ ;  /* 0x0000000906077219 */ /* 0x000fc400000006ff */
[C---:B------:R-:W-:Y:S02]  /*01e0*/  ISETP.GE.AND P1, PT, R0.reuse, R5, PT ;  /* 0x000000050000720c */ /* 0x040fe40003f26270 */
[----:B------:R-:W-:-:S11]  /*01f0*/  ISETP.GE.AND P0, PT, R0, R7, PT ;  /* 0x000000070000720c */ /* 0x000fd60003f06270 */
[----:B------:R-:W-:Y:S02]  /*0200*/  @P1 IMAD.MOV.U32 R5, RZ, RZ, -0x4 ;  /* 0xfffffffcff051424 */ /* 0x000fe400078e00ff */
[----:B------:R-:W-:-:S03]  /*0210*/  @P0 MOV R8, 0xfffffffc ;  /* 0xfffffffc00080802 */ /* 0x000fc60000000f00 */
[----:B------:R-:W-:Y:S02]  /*0220*/  @P1 SHF.L.U32 R5, R5, R4, RZ ;  /* 0x0000000405051219 */ /* 0x000fe400000006ff */
[----:B------:R-:W-:Y:S01]  /*0230*/  @P1 LDS R4, [R2] ;  /* 0x0000000002041984 */ /* 0x000fe20000000800 */
[----:B------:R-:W-:Y:S02]  /*0240*/  @P0 SHF.L.U32 R9, R8, R9, RZ ;  /* 0x0000000908090219 */ /* 0x000fe400000006ff */
[----:B------:R-:W-:-:S03]  /*0250*/  @P1 IMAD.IADD R5, R2, 0x1, R5 ;  /* 0x0000000102051824 */ /* 0x000fc600078e0205 */
[----:B------:R-:W-:-:S03]  /*0260*/  @P0 IMAD.IADD R9, R2, 0x1, R9 ;  /* 0x0000000102090824 */ /* 0x000fc600078e0209 */
[----:B------:R-:W0:Y:S02]  /*0270*/  @P1 LDS R5, [R5] ;  /* 0x0000000005051984 */ /* 0x000e240000000800 */
[----:B0-----:R-:W-:Y:S01]  /*0280*/  @P1 IMAD.IADD R7, R5, 0x1, R4 ;  /* 0x0000000105071824 */ /* 0x001fe200078e0204 */
[----:B------:R-:W-:-:S04]  /*0290*/  SHF.L.U32 R5, R6, R11, RZ ;  /* 0x0000000b06057219 */ /* 0x000fc800000006ff */
[----:B------:R0:W-:Y:S01]  /*02a0*/  @P1 STS [R2], R7 ;  /* 0x0000000702001388 */ /* 0x0001e20000000800 */
[----:B------:R-:W-:Y:S01]  /*02b0*/  BAR.SYNC.DEFER_BLOCKING 0x0 ;  /* 0x0000000000007b1d */ /* 0x000fe20000010000 */
[----:B------:R-:W-:Y:S02]  /*02c0*/  ISETP.GE.AND P1, PT, R0, R5, PT ;  /* 0x000000050000720c */ /* 0x000fe40003f26270 */
[----:B0-----:R-:W-:-:S11]  /*02d0*/  SHF.L.U32 R7, R6, R3, RZ ;  /* 0x0000000306077219 */ /* 0x001fd600000006ff */
[----:B------:R-:W-:-:S04]  /*02e0*/  @P1 MOV R8, 0xfffffffc ;  /* 0xfffffffc00081802 */ /* 0x000fc80000000f00 */
[----:B------:R-:W-:-:S05]  /*02f0*/  @P1 SHF.L.U32 R11, R8, R11, RZ ;  /* 0x0000000b080b1219 */ /* 0x000fca00000006ff */
[----:B------:R-:W-:Y:S01]  /*0300*/  @P1 IMAD.IADD R11, R2, 0x1, R11 ;  /* 0x00000001020b1824 */ /* 0x000fe200078e020b */
[----:B------:R-:W-:Y:S04]  /*0310*/  @P0 LDS R9, [R9] ;  /* 0x0000000009090984 */ /* 0x000fe80000000800 */
[----:B------:R-:W0:Y:S02]  /*0320*/  @P0 LDS R4, [R2] ;  /* 0x0000000002040984 */ /* 0x000e240000000800 */
[----:B0-----:R-:W-:-:S05]  /*0330*/  @P0 IMAD.IADD R5, R9, 0x1, R4 ;  /* 0x0000000109050824 */ /* 0x001fca00078e0204 */
[----:B------:R-:W-:Y:S01]  /*0340*/  @P0 STS [R2], R5 ;  /* 0x0000000502000388 */ /* 0x000fe20000000800 */
[----:B------:R-:W-:Y:S01]  /*0350*/  BAR.SYNC.DEFER_BLOCKING 0x0 ;  /* 0x0000000000007b1d */ /* 0x000fe20000010000 */
[----:B------:R-:W-:-:S13]  /*0360*/  ISETP.GE.AND P0, PT, R0, R7, PT ;  /* 0x000000070000720c */ /* 0x000fda0003f06270 */
[----:B------:R-:W-:-:S05]  /*0370*/  @P0 IMAD.MOV.U32 R6, RZ, RZ, -0x4 ;  /* 0xfffffffcff060424 */ /* 0x000fca00078e00ff */
[----:B------:R-:W-:Y:S02]  /*0380*/  @P0 SHF.L.U32 R9, R6, R3, RZ ;  /* 0x0000000306090219 */ /* 0x000fe400000006ff */
[----:B------:R-:W-:Y:S01]  /*0390*/  IADD3 R3, PT, PT, R3, 0x4, RZ ;  /* 0x0000000403037810 */ /* 0x000fe20007ffe0ff */
[----:B------:R-:W-:Y:S02]  /*03a0*/  @P1 LDS R11, [R11] ;  /* 0x000000000b0b1984 */ /* 0x000fe40000000800 */
[----:B------:R-:W-:Y:S02]  /*03b0*/  @P0 IMAD.IADD R9, R2, 0x1, R9 ;  /* 0x0000000102090824 */ /* 0x000fe400078e0209 */
[----:B------:R-:W0:Y:S02]  /*03c0*/  @P1 LDS R4, [R2] ;  /* 0x0000000002041984 */ /* 0x000e240000000800 */
[----:B0-----:R-:W-:-:S05]  /*03d0*/  @P1 IADD3 R7, PT, PT, R11, R4, RZ ;  /* 0x000000040b071210 */ /* 0x001fca0007ffe0ff */
[----:B------:R-:W-:Y:S01]  /*03e0*/  @P1 STS [R2], R7 ;  /* 0x0000000702001388 */ /* 0x000fe20000000800 */
[----:B------:R-:W-:Y:S06]  /*03f0*/  BAR.SYNC.DEFER_BLOCKING 0x0 ;  /* 0x0000000000007b1d */ /* 0x000fec0000010000 */
[----:B------:R-:W-:Y:S04]  /*0400*/  @P0 LDS R9, [R9] ;  /* 0x0000000009090984 */ /* 0x000fe80000000800 */
[----:B------:R-:W0:Y:S02]  /*0410*/  @P0 LDS R4, [R2] ;  /* 0x0000000002040984 */ /* 0x000e240000000800 */
[----:B0-----:R-:W-:-:S05]  /*0420*/  @P0 IMAD.IADD R5, R9, 0x1, R4 ;  /* 0x0000000109050824 */ /* 0x001fca00078e0204 */
[----:B------:R1:W-:Y:S01]  /*0430*/  @P0 STS [R2], R5 ;  /* 0x0000000502000388 */ /* 0x0003e20000000800 */
[----:B------:R-:W-:Y:S06]  /*0440*/  BAR.SYNC.DEFER_BLOCKING 0x0 ;  /* 0x0000000000007b1d */ /* 0x000fec0000010000 */
[----:B------:R-:W-:Y:S05]  /*0450*/  BRA.U UP0, `(.L_x_2) ;  /* 0xfffffffd00407547 */ /* 0x000fea000b83ffff */
[----:B------:R-:W-:-:S07]  /*0460*/  VIADD R3, R3, 0xfffffffe ;  /* 0xfffffffe03037836 */ /* 0x000fce0000000000 */
.L_x_1:
[----:B------:R-:W-:-:S09]  /*0470*/  UISETP.NE.AND UP0, UPT, UR4, URZ, UPT ;  /* 0x000000ff0400728c */ /* 0x000fd2000bf05270 */
[----:B------:R-:W-:Y:S05]  /*0480*/  BRA.U !UP0, `(.L_x_0) ;  /* 0x0000000108447547 */ /* 0x000fea000b800000 */
[----:B------:R-:W-:Y:S01]  /*0490*/  IMAD.MOV.U32 R9, RZ, RZ, 0x1 ;  /* 0x00000001ff097424 */ /* 0x000fe200078e00ff */
[----:B------:R-:W-:-:S12]  /*04a0*/  UIADD3 UR4, UPT, UPT, -UR4, URZ, URZ ;  /* 0x000000ff04047290 */ /* 0x000fd8000fffe1ff */
.L_x_3:
[C---:B------:R-:W-:Y:S01]  /*04b0*/  IADD3 R4, PT, PT, R3.reuse, -0x1, RZ ;  /* 0xffffffff03047810 */ /* 0x040fe20007ffe0ff */
[----:B------:R-:W-:Y:S01]  /*04c0*/  UIADD3 UR4, UPT, UPT, UR4, 0x1, URZ ;  /* 0x0000000104047890 */ /* 0x000fe2000fffe0ff */
[----:B------:R-:W-:Y:S02]  /*04d0*/  VIADD R3, R3, 0x1 ;  /* 0x0000000103037836 */ /* 0x000fe40000000000 */
[----:B01----:R-:W-:Y:S01]  /*04e0*/  SHF.L.U32 R5, R9, R4, RZ ;  /* 0x0000000409057219 */ /* 0x003fe200000006ff */
[----:B------:R-:W-:-:S03]  /*04f0*/  UISETP.NE.AND UP0, UPT, UR4, URZ, UPT ;  /* 0x000000ff0400728c */ /* 0x000fc6000bf05270 */
[----:B------:R-:W-:-:S13]  /*0500*/  ISETP.GE.AND P0, PT, R0, R5, PT ;  /* 0x000000050000720c */ /* 0x000fda0003f06270 */
[----:B------:R-:W-:-:S05]  /*0510*/  @P0 IMAD.MOV.U32 R5, RZ, RZ, -0x4 ;  /* 0xfffffffcff050424 */ /* 0x000fca00078e00ff */
[----:B------:R-:W-:Y:S02]  /*0520*/  @P0 SHF.L.U32 R5, R5, R4, RZ ;  /* 0x0000000405050219 */ /* 0x000fe400000006ff */
[----:B------:R-:W-:Y:S03]  /*0530*/  @P0 LDS R4, [R2] ;  /* 0x0000000002040984 */ /* 0x000fe60000000800 */
[----:B------:R-:W-:-:S06]  /*0540*/  @P0 IMAD.IADD R5, R2, 0x1, R5 ;  /* 0x0000000102050824 */ /* 0x000fcc00078e0205 */
[----:B------:R-:W0:Y:S02]  /*0550*/  @P0 LDS R5, [R5] ;  /* 0x0000000005050984 */ /* 0x000e240000000800 */
[----:B0-2---:R-:W-:-:S05]  /*0560*/  @P0 IADD3 R7, PT, PT, R5, R4, RZ ;  /* 0x0000000405070210 */ /* 0x005fca0007ffe0ff */
[----:B------:R2:W-:Y:S01]  /*0570*/  @P0 STS [R2], R7 ;  /* 0x0000000702000388 */ /* 0x0005e20000000800 */
[----:B------:R-:W-:Y:S06]  /*0580*/  BAR.SYNC.DEFER_BLOCKING 0x0 ;  /* 0x0000000000007b1d */ /* 0x000fec0000010000 */
[----:B------:R-:W-:Y:S05]  /*0590*/  BRA.U UP0, `(.L_x_3) ;  /* 0xfffffffd00c47547 */ /* 0x000fea000b83ffff */
.L_x_0:
[----:B------:R-:W3:Y:S01]  /*05a0*/  LDS R3, [R2] ;  /* 0x0000000002037984 */ /* 0x000ee20000000800 */
[----:B01----:R-:W0:Y:S02]  /*05b0*/  LDC.64 R4, c[0x0][0x388] ;  /* 0x0000e200ff047b82 */ /* 0x003e240000000a00 */
[----:B0-----:R-:W-:-:S05]  /*05c0*/  IMAD.WIDE.U32 R4, R0, 0x4, R4 ;  /* 0x0000000400047825 */ /* 0x001fca00078e0004 */
[----:B---3--:R-:W-:Y:S01]  /*05d0*/  STG.E desc[UR6][R4.64], R3 ;  /* 0x0000000304007986 */ /* 0x008fe2000c101906 */
[----:B------:R-:W-:Y:S05]  /*05e0*/  EXIT ;  /* 0x000000000000794d */ /* 0x000fea0003800000 */
.L_x_4:
[----:B------:R-:W-:-:S00]  /*05f0*/  BRA `(.L_x_4) ;  /* 0xfffffffc00fc7947 */ /* 0x000fc0000383ffff */
[----:B------:R-:W-:-:S00]  /*0600*/  NOP ;  /* 0x0000000000007918 */ /* 0x000fc00000000000 */
[----:B------:R-:W-:-:S00]  /*0610*/  NOP ;  /* 0x0000000000007918 */ /* 0x000fc00000000000 */
[----:B------:R-:W-:-:S00]  /*0620*/  NOP ;  /* 0x0000000000007918 */ /* 0x000fc00000000000 */
[----:B------:R-:W-:-:S00]  /*0630*/  NOP ;  /* 0x0000000000007918 */ /* 0x000fc00000000000 */
[----:B------:R-:W-:-:S00]  /*0640*/  NOP ;  /* 0x0000000000007918 */ /* 0x000fc00000000000 */
[----:B------:R-:W-:-:S00]  /*0650*/  NOP ;  /* 0x0000000000007918 */ /* 0x000fc00000000000 */
[----:B------:R-:W-:-:S00]  /*0660*/  NOP ;  /* 0x0000000000007918 */ /* 0x000fc00000000000 */
[----:B------:R-:W-:-:S00]  /*0670*/  NOP ;  /* 0x0000000000007918 */ /* 0x000fc00000000000 */
.L_x_5:


//--------------------- .nv.shared._Z7hs_scanPiS_i --------------------------
	.section	.nv.shared._Z7hs_scanPiS_i,"aw",@nobits
	.sectionflags	@""
	.align	4
.nv.shared._Z7hs_scanPiS_i:
	.zero		1056


//--------------------- .nv.shared.reserved.0     --------------------------
	.section	.nv.shared.reserved.0,"aw",@nobits
	.weak		__nv_reservedSMEM_offset_0_alias
	.size		__nv_reservedSMEM_offset_0_alias, 0, 64
	.other		__nv_reservedSMEM_offset_0_alias,@"STO_CUDA_RESERVED_SHARED STV_DEFAULT"
__nv_reservedSMEM_offset_0_alias:
	.zero		0
	.zero		64


//--------------------- .nv.constant0._Z7hs_scanPiS_i --------------------------
	.section	.nv.constant0._Z7hs_scanPiS_i,"a",@progbits
	.sectionflags	@""
	.align	4
.nv.constant0._Z7hs_scanPiS_i:
	.zero		916


//--------------------- SYMBOLS --------------------------

	.type		.nv.reservedSmem.offset0,@object
	.size		.nv.reservedSmem.offset0,0x4
	.type		.nv.reservedSmem.cap,@object
	.size		.nv.reservedSmem.cap,0x4
